//
// Generated by NVIDIA NVVM Compiler
//
// Compiler Build ID: CL-36424714
// Cuda compilation tools, release 13.0, V13.0.88
// Based on NVVM 20.0.0
//

.version 9.0
.target sm_100
.address_size 64

	// .globl	_Z17findPrimesInRangePyS_y
.global .align 8 .b8 d_primes[480];
.global .align 4 .u32 d_primes_count;

.visible .entry _Z17findPrimesInRangePyS_y(
	.param .u64 .ptr .align 1 _Z17findPrimesInRangePyS_y_param_0,
	.param .u64 .ptr .align 1 _Z17findPrimesInRangePyS_y_param_1,
	.param .u64 _Z17findPrimesInRangePyS_y_param_2
)
{
	.reg .pred 	%p<17>;
	.reg .b32 	%r<25>;
	.reg .b64 	%rd<65>;

	ld.param.u64 	%rd31, [_Z17findPrimesInRangePyS_y_param_0];
	ld.param.u64 	%rd32, [_Z17findPrimesInRangePyS_y_param_1];
	ld.param.u64 	%rd64, [_Z17findPrimesInRangePyS_y_param_2];
	cvta.to.global.u64 	%rd33, %rd32;
	cvta.to.global.u64 	%rd34, %rd31;
	mov.u32 	%r3, %tid.x;
	mov.u32 	%r4, %ctaid.x;
	mov.u32 	%r5, %ntid.x;
	mad.lo.s32 	%r6, %r4, %r5, %r3;
	mul.wide.u32 	%rd35, %r6, 8;
	add.s64 	%rd36, %rd34, %rd35;
	ld.global.u64 	%rd54, [%rd36];
	add.s64 	%rd2, %rd33, %rd35;
	ld.global.u64 	%rd53, [%rd2];
	setp.gt.u64 	%p1, %rd54, %rd53;
	@%p1 bra 	$L__BB0_28;
$L__BB0_1:
	or.b64  	%rd37, %rd64, %rd54;
	and.b64  	%rd38, %rd37, -4294967296;
	setp.ne.s64 	%p2, %rd38, 0;
	@%p2 bra 	$L__BB0_3;
	cvt.u32.u64 	%r7, %rd54;
	cvt.u32.u64 	%r8, %rd64;
	rem.u32 	%r9, %r8, %r7;
	cvt.u64.u32 	%rd56, %r9;
	bra.uni 	$L__BB0_4;
$L__BB0_3:
	rem.u64 	%rd56, %rd64, %rd54;
$L__BB0_4:
	setp.ne.s64 	%p3, %rd56, 0;
	mov.b32 	%r24, 0;
	@%p3 bra 	$L__BB0_27;
$L__BB0_5:
	add.s32 	%r24, %r24, 1;
	or.b64  	%rd39, %rd64, %rd54;
	and.b64  	%rd40, %rd39, -4294967296;
	setp.ne.s64 	%p4, %rd40, 0;
	@%p4 bra 	$L__BB0_7;
	cvt.u32.u64 	%r11, %rd54;
	cvt.u32.u64 	%r12, %rd64;
	div.u32 	%r13, %r12, %r11;
	cvt.u64.u32 	%rd64, %r13;
	bra.uni 	$L__BB0_8;
$L__BB0_7:
	div.u64 	%rd64, %rd64, %rd54;
$L__BB0_8:
	or.b64  	%rd41, %rd64, %rd54;
	and.b64  	%rd42, %rd41, -4294967296;
	setp.ne.s64 	%p5, %rd42, 0;
	@%p5 bra 	$L__BB0_10;
	cvt.u32.u64 	%r14, %rd54;
	cvt.u32.u64 	%r15, %rd64;
	rem.u32 	%r16, %r15, %r14;
	cvt.u64.u32 	%rd59, %r16;
	bra.uni 	$L__BB0_11;
$L__BB0_10:
	rem.u64 	%rd59, %rd64, %rd54;
$L__BB0_11:
	setp.eq.s64 	%p6, %rd59, 0;
	@%p6 bra 	$L__BB0_5;
	setp.lt.u64 	%p7, %rd54, 2;
	@%p7 bra 	$L__BB0_27;
	setp.lt.u64 	%p8, %rd54, 4;
	@%p8 bra 	$L__BB0_26;
	mul.lo.s64 	%rd43, %rd54, -6148914691236517205;
	setp.lt.u64 	%p9, %rd43, 6148914691236517206;
	@%p9 bra 	$L__BB0_27;
	setp.lt.u64 	%p10, %rd54, 25;
	@%p10 bra 	$L__BB0_26;
	mov.b64 	%rd60, 5;
	cvt.u32.u64 	%r18, %rd54;
	bra.uni 	$L__BB0_18;
$L__BB0_17:
	add.s64 	%rd60, %rd60, 6;
	mul.lo.s64 	%rd49, %rd60, %rd60;
	setp.gt.u64 	%p15, %rd49, %rd54;
	@%p15 bra 	$L__BB0_26;
$L__BB0_18:
	or.b64  	%rd45, %rd54, %rd60;
	and.b64  	%rd46, %rd45, -4294967296;
	setp.ne.s64 	%p11, %rd46, 0;
	@%p11 bra 	$L__BB0_20;
	cvt.u32.u64 	%r17, %rd60;
	rem.u32 	%r19, %r18, %r17;
	cvt.u64.u32 	%rd61, %r19;
	bra.uni 	$L__BB0_21;
$L__BB0_20:
	rem.u64 	%rd61, %rd54, %rd60;
$L__BB0_21:
	setp.eq.s64 	%p12, %rd61, 0;
	@%p12 bra 	$L__BB0_27;
	add.s64 	%rd22, %rd60, 2;
	or.b64  	%rd47, %rd54, %rd22;
	and.b64  	%rd48, %rd47, -4294967296;
	setp.ne.s64 	%p13, %rd48, 0;
	@%p13 bra 	$L__BB0_24;
	cvt.u32.u64 	%r20, %rd22;
	rem.u32 	%r22, %r18, %r20;
	cvt.u64.u32 	%rd62, %r22;
	bra.uni 	$L__BB0_25;
$L__BB0_24:
	rem.u64 	%rd62, %rd54, %rd22;
$L__BB0_25:
	setp.eq.s64 	%p14, %rd62, 0;
	@%p14 bra 	$L__BB0_27;
	bra.uni 	$L__BB0_17;
$L__BB0_26:
	atom.global.add.u32 	%r23, [d_primes_count], 1;
	mul.wide.s32 	%rd50, %r23, 16;
	mov.u64 	%rd51, d_primes;
	add.s64 	%rd52, %rd51, %rd50;
	st.global.u64 	[%rd52], %rd54;
	st.global.u32 	[%rd52+8], %r24;
	ld.global.u64 	%rd53, [%rd2];
$L__BB0_27:
	add.s64 	%rd54, %rd54, 2;
	setp.le.u64 	%p16, %rd54, %rd53;
	@%p16 bra 	$L__BB0_1;
$L__BB0_28:
	ret;

}


// ===== COMPILED SASS (sm_100) =====

	.target	sm_100

	.elftype	@"ET_EXEC"


//--------------------- .note.nv.tkinfo           --------------------------
	.section	.note.nv.tkinfo,"",@"SHT_NOTE"
	.sectionflags	@"SHF_NOTE_NV_TKINFO"
	.tkinfo
        /*0018*/ 	.word	0x00000002
        /*0030*/ 	.string	""
        /*0030*/ 	.string	"ptxas"
        /*0030*/ 	.string	"Cuda compilation tools, release 13.0, V13.0.88"
        /*0030*/ 	.string	"Build cuda_13.0.r13.0/compiler.36424714_0"
        /*0030*/ 	.string	"-arch sm_100 -m 64 "



//--------------------- .note.nv.cuinfo           --------------------------
	.section	.note.nv.cuinfo,"",@"SHT_NOTE"
	.sectionflags	@"SHF_NOTE_NV_CUINFO"
        /*0018*/ 	.short	0x0002
        /*001a*/ 	.short	0x0064
        /*001c*/ 	.short	0x0082
	.zero		2


//--------------------- .nv.info                  --------------------------
	.section	.nv.info,"",@"SHT_CUDA_INFO"
	.align	4


	//----- nvinfo : EIATTR_REGCOUNT
	.align		4
        /*0000*/ 	.byte	0x04, 0x2f
        /*0002*/ 	.short	(.L_3 - .L_2)
	.align		4
.L_2:
        /*0004*/ 	.word	index@(_Z17findPrimesInRangePyS_y)
        /*0008*/ 	.word	0x0000001e


	//----- nvinfo : EIATTR_FRAME_SIZE
	.align		4
.L_3:
        /*000c*/ 	.byte	0x04, 0x11
        /*000e*/ 	.short	(.L_5 - .L_4)
	.align		4
.L_4:
        /*0010*/ 	.word	index@($__internal_1_$__cuda_sm20_rem_u64)
        /*0014*/ 	.word	0x00000000


	//----- nvinfo : EIATTR_FRAME_SIZE
	.align		4
.L_5:
        /*0018*/ 	.byte	0x04, 0x11
        /*001a*/ 	.short	(.L_7 - .L_6)
	.align		4
.L_6:
        /*001c*/ 	.word	index@($__internal_0_$__cuda_sm20_div_u64)
        /*0020*/ 	.word	0x00000000


	//----- nvinfo : EIATTR_FRAME_SIZE
	.align		4
.L_7:
        /*0024*/ 	.byte	0x04, 0x11
        /*0026*/ 	.short	(.L_9 - .L_8)
	.align		4
.L_8:
        /*0028*/ 	.word	index@(_Z17findPrimesInRangePyS_y)
        /*002c*/ 	.word	0x00000000


	//----- nvinfo : EIATTR_MIN_STACK_SIZE
	.align		4
.L_9:
        /*0030*/ 	.byte	0x04, 0x12
        /*0032*/ 	.short	(.L_11 - .L_10)
	.align		4
.L_10:
        /*0034*/ 	.word	index@(_Z17findPrimesInRangePyS_y)
        /*0038*/ 	.word	0x00000000
.L_11:


//--------------------- .nv.compat                --------------------------
	.section	.nv.compat,"",@"SHT_CUDA_COMPAT_INFO"
	.align	4
        /*0000*/ 	.byte	0x02, 0x09, 0x00, 0x00, 0x02, 0x02, 0x01, 0x00, 0x02, 0x05, 0x05, 0x00, 0x03, 0x07, 0x01, 0x01
        /*0010*/ 	.byte	0x02, 0x03, 0x00, 0x00, 0x02, 0x06, 0x01, 0x00, 0x04, 0x0b, 0x08, 0x00, 0x09, 0x00, 0x00, 0x00
        /*0020*/ 	.byte	0x00, 0x00, 0x00, 0x00


//--------------------- .nv.info._Z17findPrimesInRangePyS_y --------------------------
	.section	.nv.info._Z17findPrimesInRangePyS_y,"",@"SHT_CUDA_INFO"
	.sectionflags	@""
	.align	4


	//----- nvinfo : EIATTR_CUDA_API_VERSION
	.align		4
        /*0000*/ 	.byte	0x04, 0x37
        /*0002*/ 	.short	(.L_13 - .L_12)
.L_12:
        /*0004*/ 	.word	0x00000082


	//----- nvinfo : EIATTR_KPARAM_INFO
	.align		4
.L_13:
        /*0008*/ 	.byte	0x04, 0x17
        /*000a*/ 	.short	(.L_15 - .L_14)
.L_14:
        /*000c*/ 	.word	0x00000000
        /*0010*/ 	.short	0x0002
        /*0012*/ 	.short	0x0010
        /*0014*/ 	.byte	0x00, 0xf0, 0x21, 0x00


	//----- nvinfo : EIATTR_KPARAM_INFO
	.align		4
.L_15:
        /*0018*/ 	.byte	0x04, 0x17
        /*001a*/ 	.short	(.L_17 - .L_16)
.L_16:
        /*001c*/ 	.word	0x00000000
        /*0020*/ 	.short	0x0001
        /*0022*/ 	.short	0x0008
        /*0024*/ 	.byte	0x00, 0xf5, 0x21, 0x00


	//----- nvinfo : EIATTR_KPARAM_INFO
	.align		4
.L_17:
        /*0028*/ 	.byte	0x04, 0x17
        /*002a*/ 	.short	(.L_19 - .L_18)
.L_18:
        /*002c*/ 	.word	0x00000000
        /*0030*/ 	.short	0x0000
        /*0032*/ 	.short	0x0000
        /*0034*/ 	.byte	0x00, 0xf5, 0x21, 0x00


	//----- nvinfo : EIATTR_SPARSE_MMA_MASK
	.align		4
.L_19:
        /*0038*/ 	.byte	0x03, 0x50
        /*003a*/ 	.short	0x0000


	//----- nvinfo : EIATTR_MAXREG_COUNT
	.align		4
        /*003c*/ 	.byte	0x03, 0x1b
        /*003e*/ 	.short	0x00ff


	//----- nvinfo : EIATTR_MERCURY_ISA_VERSION
	.align		4
        /*0040*/ 	.byte	0x03, 0x5f
        /*0042*/ 	.short	0x0101


	//----- nvinfo : EIATTR_INT_WARP_WIDE_INSTR_OFFSETS
	.align		4
        /*0044*/ 	.byte	0x04, 0x31
        /*0046*/ 	.short	(.L_21 - .L_20)


	//   ....[0]....
.L_20:
        /*0048*/ 	.word	0x00000de0


	//   ....[1]....
        /*004c*/ 	.word	0x00000e90


	//----- nvinfo : EIATTR_VRC_CTA_INIT_COUNT
	.align		4
.L_21:
        /*0050*/ 	.byte	0x02, 0x4a
	.zero		1
	.zero		1


	//----- nvinfo : EIATTR_EXIT_INSTR_OFFSETS
	.align		4
        /*0054*/ 	.byte	0x04, 0x1c
        /*0056*/ 	.short	(.L_23 - .L_22)


	//   ....[0]....
.L_22:
        /*0058*/ 	.word	0x000000e0


	//   ....[1]....
        /*005c*/ 	.word	0x00000f60


	//----- nvinfo : EIATTR_CRS_STACK_SIZE
	.align		4
.L_23:
        /*0060*/ 	.byte	0x04, 0x1e
        /*0062*/ 	.short	(.L_25 - .L_24)
.L_24:
        /*0064*/ 	.word	0x00000000


	//----- nvinfo : EIATTR_CBANK_PARAM_SIZE
	.align		4
.L_25:
        /*0068*/ 	.byte	0x03, 0x19
        /*006a*/ 	.short	0x0018


	//----- nvinfo : EIATTR_PARAM_CBANK
	.align		4
        /*006c*/ 	.byte	0x04, 0x0a
        /*006e*/ 	.short	(.L_27 - .L_26)
	.align		4
.L_26:
        /*0070*/ 	.word	index@(.nv.constant0._Z17findPrimesInRangePyS_y)
        /*0074*/ 	.short	0x0380
        /*0076*/ 	.short	0x0018


	//----- nvinfo : EIATTR_SW_WAR
	.align		4
.L_27:
        /*0078*/ 	.byte	0x04, 0x36
        /*007a*/ 	.short	(.L_29 - .L_28)
.L_28:
        /*007c*/ 	.word	0x00000008
.L_29:


//--------------------- .nv.callgraph             --------------------------
	.section	.nv.callgraph,"",@"SHT_CUDA_CALLGRAPH"
	.align	4
	.sectionentsize	8
	.align		4
        /*0000*/ 	.word	0x00000000
	.align		4
        /*0004*/ 	.word	0xffffffff
	.align		4
        /*0008*/ 	.word	0x00000000
	.align		4
        /*000c*/ 	.word	0xfffffffe
	.align		4
        /*0010*/ 	.word	0x00000000
	.align		4
        /*0014*/ 	.word	0xfffffffd
	.align		4
        /*0018*/ 	.word	0x00000000
	.align		4
        /*001c*/ 	.word	0xfffffffc


//--------------------- .nv.constant4             --------------------------
	.section	.nv.constant4,"a",@progbits
	.align	8
	.align		8
.nv.constant4:
        /*0000*/ 	.dword	d_primes
	.align		8
        /*0008*/ 	.dword	d_primes_count


//--------------------- .text._Z17findPrimesInRangePyS_y --------------------------
	.section	.text._Z17findPrimesInRangePyS_y,"ax",@progbits
	.align	128
        .global         _Z17findPrimesInRangePyS_y
        .type           _Z17findPrimesInRangePyS_y,@function
        .size           _Z17findPrimesInRangePyS_y,(.L_x_24 - _Z17findPrimesInRangePyS_y)
        .other          _Z17findPrimesInRangePyS_y,@"STO_CUDA_ENTRY STV_DEFAULT"
_Z17findPrimesInRangePyS_y:
.text._Z17findPrimesInRangePyS_y:
[----:B------:R-:W-:Y:S01]  /*0000*/  LDC R1, c[0x0][0x37c] ;  /* 0x0000df00ff017b82 */ /* 0x000fe20000000800 */
[----:B------:R-:W0:Y:S07]  /*0010*/  S2R R5, SR_TID.X ;  /* 0x0000000000057919 */ /* 0x000e2e0000002100 */
[----:B------:R-:W0:Y:S01]  /*0020*/  S2UR UR6, SR_CTAID.X ;  /* 0x00000000000679c3 */ /* 0x000e220000002500 */
[----:B------:R-:W1:Y:S07]  /*0030*/  LDCU.64 UR4, c[0x0][0x358] ;  /* 0x00006b00ff0477ac */ /* 0x000e6e0008000a00 */
[----:B------:R-:W0:Y:S08]  /*0040*/  LDC R0, c[0x0][0x360] ;  /* 0x0000d800ff007b82 */ /* 0x000e300000000800 */
[----:B------:R-:W2:Y:S08]  /*0050*/  LDC.64 R2, c[0x0][0x380] ;  /* 0x0000e000ff027b82 */ /* 0x000eb00000000a00 */
[----:B------:R-:W3:Y:S01]  /*0060*/  LDC.64 R12, c[0x0][0x388] ;  /* 0x0000e200ff0c7b82 */ /* 0x000ee20000000a00 */
[----:B0-----:R-:W-:-:S04]  /*0070*/  IMAD R5, R0, UR6, R5 ;  /* 0x0000000600057c24 */ /* 0x001fc8000f8e0205 */
[----:B--2---:R-:W-:-:S06]  /*0080*/  IMAD.WIDE.U32 R2, R5, 0x8, R2 ;  /* 0x0000000805027825 */ /* 0x004fcc00078e0002 */
[----:B-1----:R-:W2:Y:S01]  /*0090*/  LDG.E.64 R2, desc[UR4][R2.64] ;  /* 0x0000000402027981 */ /* 0x002ea2000c1e1b00 */
[----:B---3--:R-:W-:-:S05]  /*00a0*/  IMAD.WIDE.U32 R12, R5, 0x8, R12 ;  /* 0x00000008050c7825 */ /* 0x008fca00078e000c */
[----:B------:R-:W2:Y:S02]  /*00b0*/  LDG.E.64 R14, desc[UR4][R12.64] ;  /* 0x000000040c0e7981 */ /* 0x000ea4000c1e1b00 */
[----:B--2---:R-:W-:-:S04]  /*00c0*/  ISETP.GT.U32.AND P0, PT, R2, R14, PT ;  /* 0x0000000e0200720c */ /* 0x004fc80003f04070 */
[----:B------:R-:W-:-:S13]  /*00d0*/  ISETP.GT.U32.AND.EX P0, PT, R3, R15, PT, P0 ;  /* 0x0000000f0300720c */ /* 0x000fda0003f04100 */
[----:B------:R-:W-:Y:S05]  /*00e0*/  @P0 EXIT ;  /* 0x000000000000094d */ /* 0x000fea0003800000 */
[----:B------:R-:W0:Y:S01]  /*00f0*/  LDCU.64 UR6, c[0x0][0x390] ;  /* 0x00007200ff0677ac */ /* 0x000e220008000a00 */
[----:B------:R-:W-:Y:S02]  /*0100*/  IMAD.MOV.U32 R0, RZ, RZ, R2 ;  /* 0x000000ffff007224 */ /* 0x000fe400078e0002 */
[----:B0-----:R-:W-:Y:S02]  /*0110*/  IMAD.U32 R5, RZ, RZ, UR6 ;  /* 0x00000006ff057e24 */ /* 0x001fe4000f8e00ff */
[----:B------:R-:W-:-:S07]  /*0120*/  IMAD.U32 R2, RZ, RZ, UR7 ;  /* 0x00000007ff027e24 */ /* 0x000fce000f8e00ff */
.L_x_21:
[----:B------:R-:W-:Y:S01]  /*0130*/  LOP3.LUT R4, R2, R3, RZ, 0xfc, !PT ;  /* 0x0000000302047212 */ /* 0x000fe200078efcff */
[----:B------:R-:W-:Y:S05]  /*0140*/  YIELD ;  /* 0x0000000000007946 */ /* 0x000fea0003800000 */
[----:B------:R-:W-:Y:S01]  /*0150*/  ISETP.NE.U32.AND P0, PT, R4, RZ, PT ;  /* 0x000000ff0400720c */ /* 0x000fe20003f05070 */
[----:B------:R-:W-:-:S12]  /*0160*/  BSSY.RECONVERGENT B0, `(.L_x_0) ;  /* 0x000001e000007945 */ /* 0x000fd80003800200 */
[----:B0-----:R-:W-:Y:S05]  /*0170*/  @P0 BRA `(.L_x_1) ;  /* 0x0000000000500947 */ /* 0x001fea0003800000 */
[----:B------:R-:W0:Y:S01]  /*0180*/  I2F.U32.RP R4, R0 ;  /* 0x0000000000047306 */ /* 0x000e220000209000 */
[----:B------:R-:W-:-:S07]  /*0190*/  ISETP.NE.U32.AND P1, PT, R0, RZ, PT ;  /* 0x000000ff0000720c */ /* 0x000fce0003f25070 */
[----:B0-----:R-:W0:Y:S02]  /*01a0*/  MUFU.RCP R4, R4 ;  /* 0x0000000400047308 */ /* 0x001e240000001000 */
[----:B0-----:R-:W-:-:S06]  /*01b0*/  IADD3 R6, PT, PT, R4, 0xffffffe, RZ ;  /* 0x0ffffffe04067810 */ /* 0x001fcc0007ffe0ff */
[----:B------:R0:W1:Y:S02]  /*01c0*/  F2I.FTZ.U32.TRUNC.NTZ R7, R6 ;  /* 0x0000000600077305 */ /* 0x000064000021f000 */
[----:B0-----:R-:W-:Y:S02]  /*01d0*/  IMAD.MOV.U32 R6, RZ, RZ, RZ ;  /* 0x000000ffff067224 */ /* 0x001fe400078e00ff */
[----:B-1----:R-:W-:-:S04]  /*01e0*/  IMAD.MOV R9, RZ, RZ, -R7 ;  /* 0x000000ffff097224 */ /* 0x002fc800078e0a07 */
[----:B------:R-:W-:-:S04]  /*01f0*/  IMAD R9, R9, R0, RZ ;  /* 0x0000000009097224 */ /* 0x000fc800078e02ff */
[----:B------:R-:W-:-:S06]  /*0200*/  IMAD.HI.U32 R8, R7, R9, R6 ;  /* 0x0000000907087227 */ /* 0x000fcc00078e0006 */
[----:B------:R-:W-:-:S04]  /*0210*/  IMAD.HI.U32 R8, R8, R5, RZ ;  /* 0x0000000508087227 */ /* 0x000fc800078e00ff */
[----:B------:R-:W-:-:S04]  /*0220*/  IMAD.MOV R8, RZ, RZ, -R8 ;  /* 0x000000ffff087224 */ /* 0x000fc800078e0a08 */
[----:B------:R-:W-:-:S05]  /*0230*/  IMAD R7, R0, R8, R5 ;  /* 0x0000000800077224 */ /* 0x000fca00078e0205 */
[----:B------:R-:W-:-:S13]  /*0240*/  ISETP.GE.U32.AND P0, PT, R7, R0, PT ;  /* 0x000000000700720c */ /* 0x000fda0003f06070 */
[----:B------:R-:W-:-:S04]  /*0250*/  @P0 IADD3 R7, PT, PT, R7, -R0, RZ ;  /* 0x8000000007070210 */ /* 0x000fc80007ffe0ff */
[----:B------:R-:W-:-:S13]  /*0260*/  ISETP.GE.U32.AND P0, PT, R7, R0, PT ;  /* 0x000000000700720c */ /* 0x000fda0003f06070 */
[----:B------:R-:W-:Y:S01]  /*0270*/  @P0 IMAD.IADD R7, R7, 0x1, -R0 ;  /* 0x0000000107070824 */ /* 0x000fe200078e0a00 */
[----:B------:R-:W-:-:S04]  /*0280*/  @!P1 LOP3.LUT R7, RZ, R0, RZ, 0x33, !PT ;  /* 0x00000000ff079212 */ /* 0x000fc800078e33ff */
[----:B------:R-:W-:-:S04]  /*0290*/  ISETP.NE.U32.AND P0, PT, R7, RZ, PT ;  /* 0x000000ff0700720c */ /* 0x000fc80003f05070 */
[----:B------:R-:W-:Y:S01]  /*02a0*/  ISETP.NE.AND.EX P0, PT, RZ, RZ, PT, P0 ;  /* 0x000000ffff00720c */ /* 0x000fe20003f05300 */
[----:B------:R-:W-:-:S12]  /*02b0*/  BRA `(.L_x_2) ;  /* 0x0000000000207947 */ /* 0x000fd80003800000 */
.L_x_1:
[----:B------:R-:W-:Y:S01]  /*02c0*/  IMAD.MOV.U32 R4, RZ, RZ, R5 ;  /* 0x000000ffff047224 */ /* 0x000fe200078e0005 */
[----:B------:R-:W-:Y:S01]  /*02d0*/  MOV R10, R0 ;  /* 0x00000000000a7202 */ /* 0x000fe20000000f00 */
[----:B------:R-:W-:Y:S01]  /*02e0*/  IMAD.MOV.U32 R20, RZ, RZ, R2 ;  /* 0x000000ffff147224 */ /* 0x000fe200078e0002 */
[----:B------:R-:W-:Y:S01]  /*02f0*/  MOV R6, 0x320 ;  /* 0x0000032000067802 */ /* 0x000fe20000000f00 */
[----:B------:R-:W-:-:S07]  /*0300*/  IMAD.MOV.U32 R11, RZ, RZ, R3 ;  /* 0x000000ffff0b7224 */ /* 0x000fce00078e0003 */
[----:B------:R-:W-:Y:S05]  /*0310*/  CALL.REL.NOINC `($__internal_1_$__cuda_sm20_rem_u64) ;  /* 0x00000010002c7944 */ /* 0x000fea0003c00000 */
[----:B------:R-:W-:-:S04]  /*0320*/  ISETP.NE.U32.AND P0, PT, R4, RZ, PT ;  /* 0x000000ff0400720c */ /* 0x000fc80003f05070 */
[----:B------:R-:W-:-:S13]  /*0330*/  ISETP.NE.AND.EX P0, PT, R16, RZ, PT, P0 ;  /* 0x000000ff1000720c */ /* 0x000fda0003f05300 */
.L_x_2:
[----:B------:R-:W-:Y:S05]  /*0340*/  BSYNC.RECONVERGENT B0 ;  /* 0x0000000000007941 */ /* 0x000fea0003800200 */
.L_x_0:
[----:B------:R-:W-:Y:S04]  /*0350*/  BSSY.RECONVERGENT B0, `(.L_x_3) ;  /* 0x00000bb000007945 */ /* 0x000fe80003800200 */
[----:B------:R-:W-:Y:S05]  /*0360*/  @P0 BRA `(.L_x_4) ;  /* 0x0000000800e40947 */ /* 0x000fea0003800000 */
[----:B------:R-:W-:Y:S01]  /*0370*/  BSSY.RECONVERGENT B1, `(.L_x_5) ;  /* 0x0000045000017945 */ /* 0x000fe20003800200 */
[----:B------:R-:W-:-:S07]  /*0380*/  IMAD.MOV.U32 R7, RZ, RZ, RZ ;  /* 0x000000ffff077224 */ /* 0x000fce00078e00ff */
.L_x_12:
[----:B------:R-:W-:Y:S01]  /*0390*/  LOP3.LUT R4, R2, R3, RZ, 0xfc, !PT ;  /* 0x0000000302047212 */ /* 0x000fe200078efcff */
[----:B------:R-:W-:Y:S01]  /*03a0*/  BSSY.RECONVERGENT B2, `(.L_x_6) ;  /* 0x000001f000027945 */ /* 0x000fe20003800200 */
[----:B------:R-:W-:Y:S02]  /*03b0*/  VIADD R7, R7, 0x1 ;  /* 0x0000000107077836 */ /* 0x000fe40000000000 */
[----:B------:R-:W-:-:S13]  /*03c0*/  ISETP.NE.U32.AND P0, PT, R4, RZ, PT ;  /* 0x000000ff0400720c */ /* 0x000fda0003f05070 */
[----:B------:R-:W-:Y:S05]  /*03d0*/  @P0 BRA `(.L_x_7) ;  /* 0x0000000000540947 */ /* 0x000fea0003800000 */
        /* <DEDUP_REMOVED lines=9> */
[----:B------:R-:W-:-:S05]  /*0470*/  IMAD.HI.U32 R4, R4, R5, RZ ;  /* 0x0000000504047227 */ /* 0x000fca00078e00ff */
[----:B------:R-:W-:-:S05]  /*0480*/  IADD3 R2, PT, PT, -R4, RZ, RZ ;  /* 0x000000ff04027210 */ /* 0x000fca0007ffe1ff */
[----:B------:R-:W-:Y:S02]  /*0490*/  IMAD R5, R0, R2, R5 ;  /* 0x0000000200057224 */ /* 0x000fe400078e0205 */
[----:B------:R-:W-:-:S03]  /*04a0*/  IMAD.MOV.U32 R2, RZ, RZ, RZ ;  /* 0x000000ffff027224 */ /* 0x000fc600078e00ff */
[----:B------:R-:W-:-:S13]  /*04b0*/  ISETP.GE.U32.AND P0, PT, R5, R0, PT ;  /* 0x000000000500720c */ /* 0x000fda0003f06070 */
[----:B------:R-:W-:Y:S02]  /*04c0*/  @P0 IMAD.IADD R5, R5, 0x1, -R0 ;  /* 0x0000000105050824 */ /* 0x000fe400078e0a00 */
[----:B------:R-:W-:-:S03]  /*04d0*/  @P0 VIADD R4, R4, 0x1 ;  /* 0x0000000104040836 */ /* 0x000fc60000000000 */
[----:B------:R-:W-:-:S13]  /*04e0*/  ISETP.GE.U32.AND P1, PT, R5, R0, PT ;  /* 0x000000000500720c */ /* 0x000fda0003f26070 */
[----:B------:R-:W-:Y:S02]  /*04f0*/  @P1 IADD3 R4, PT, PT, R4, 0x1, RZ ;  /* 0x0000000104041810 */ /* 0x000fe40007ffe0ff */
[----:B------:R-:W-:-:S05]  /*0500*/  @!P2 LOP3.LUT R4, RZ, R0, RZ, 0x33, !PT ;  /* 0x00000000ff04a212 */ /* 0x000fca00078e33ff */
[----:B------:R-:W-:Y:S01]  /*0510*/  IMAD.MOV.U32 R5, RZ, RZ, R4 ;  /* 0x000000ffff057224 */ /* 0x000fe200078e0004 */
[----:B------:R-:W-:Y:S06]  /*0520*/  BRA `(.L_x_8) ;  /* 0x0000000000187947 */ /* 0x000fec0003800000 */
.L_x_7:
[----:B------:R-:W-:Y:S01]  /*0530*/  IMAD.MOV.U32 R8, RZ, RZ, R2 ;  /* 0x000000ffff087224 */ /* 0x000fe200078e0002 */
[----:B------:R-:W-:Y:S02]  /*0540*/  MOV R6, R5 ;  /* 0x0000000500067202 */ /* 0x000fe40000000f00 */
[----:B------:R-:W-:-:S07]  /*0550*/  MOV R2, 0x570 ;  /* 0x0000057000027802 */ /* 0x000fce0000000f00 */
[----:B------:R-:W-:Y:S05]  /*0560*/  CALL.REL.NOINC `($__internal_0_$__cuda_sm20_div_u64) ;  /* 0x0000000800807944 */ /* 0x000fea0003c00000 */
[----:B------:R-:W-:Y:S01]  /*0570*/  IMAD.MOV.U32 R5, RZ, RZ, R6 ;  /* 0x000000ffff057224 */ /* 0x000fe200078e0006 */
[----:B------:R-:W-:-:S07]  /*0580*/  MOV R2, R8 ;  /* 0x0000000800027202 */ /* 0x000fce0000000f00 */
.L_x_8:
[----:B------:R-:W-:Y:S05]  /*0590*/  BSYNC.RECONVERGENT B2 ;  /* 0x0000000000027941 */ /* 0x000fea0003800200 */
.L_x_6:
[----:B------:R-:W-:Y:S01]  /*05a0*/  LOP3.LUT R4, R2, R3, RZ, 0xfc, !PT ;  /* 0x0000000302047212 */ /* 0x000fe200078efcff */
[----:B------:R-:W-:Y:S03]  /*05b0*/  BSSY.RECONVERGENT B2, `(.L_x_9) ;  /* 0x000001f000027945 */ /* 0x000fe60003800200 */
[----:B------:R-:W-:-:S13]  /*05c0*/  ISETP.NE.U32.AND P0, PT, R4, RZ, PT ;  /* 0x000000ff0400720c */ /* 0x000fda0003f05070 */
[----:B------:R-:W-:Y:S05]  /*05d0*/  @P0 BRA `(.L_x_10) ;  /* 0x0000000000500947 */ /* 0x000fea0003800000 */
[----:B------:R-:W0:Y:S01]  /*05e0*/  I2F.U32.RP R4, R0 ;  /* 0x0000000000047306 */ /* 0x000e220000209000 */
[----:B------:R-:W-:-:S07]  /*05f0*/  ISETP.NE.U32.AND P1, PT, R0, RZ, PT ;  /* 0x000000ff0000720c */ /* 0x000fce0003f25070 */
[----:B0-----:R-:W0:Y:S02]  /*0600*/  MUFU.RCP R4, R4 ;  /* 0x0000000400047308 */ /* 0x001e240000001000 */
[----:B0-----:R-:W-:-:S06]  /*0610*/  VIADD R8, R4, 0xffffffe ;  /* 0x0ffffffe04087836 */ /* 0x001fcc0000000000 */
[----:B------:R0:W1:Y:S02]  /*0620*/  F2I.FTZ.U32.TRUNC.NTZ R9, R8 ;  /* 0x0000000800097305 */ /* 0x000064000021f000 */
[----:B0-----:R-:W-:Y:S02]  /*0630*/  HFMA2 R8, -RZ, RZ, 0, 0 ;  /* 0x00000000ff087431 */ /* 0x001fe400000001ff */
[----:B-1----:R-:W-:-:S04]  /*0640*/  IMAD.MOV R11, RZ, RZ, -R9 ;  /* 0x000000ffff0b7224 */ /* 0x002fc800078e0a09 */
[----:B------:R-:W-:-:S04]  /*0650*/  IMAD R11, R11, R0, RZ ;  /* 0x000000000b0b7224 */ /* 0x000fc800078e02ff */
[----:B------:R-:W-:-:S06]  /*0660*/  IMAD.HI.U32 R6, R9, R11, R8 ;  /* 0x0000000b09067227 */ /* 0x000fcc00078e0008 */
[----:B------:R-:W-:-:S04]  /*0670*/  IMAD.HI.U32 R6, R6, R5, RZ ;  /* 0x0000000506067227 */ /* 0x000fc800078e00ff */
[----:B------:R-:W-:-:S04]  /*0680*/  IMAD.MOV R6, RZ, RZ, -R6 ;  /* 0x000000ffff067224 */ /* 0x000fc800078e0a06 */
[----:B------:R-:W-:-:S05]  /*0690*/  IMAD R9, R0, R6, R5 ;  /* 0x0000000600097224 */ /* 0x000fca00078e0205 */
[----:B------:R-:W-:-:S13]  /*06a0*/  ISETP.GE.U32.AND P0, PT, R9, R0, PT ;  /* 0x000000000900720c */ /* 0x000fda0003f06070 */
[----:B------:R-:W-:-:S05]  /*06b0*/  @P0 IMAD.IADD R9, R9, 0x1, -R0 ;  /* 0x0000000109090824 */ /* 0x000fca00078e0a00 */
[----:B------:R-:W-:-:S13]  /*06c0*/  ISETP.GE.U32.AND P0, PT, R9, R0, PT ;  /* 0x000000000900720c */ /* 0x000fda0003f06070 */
[-C--:B------:R-:W-:Y:S02]  /*06d0*/  @P0 IADD3 R9, PT, PT, R9, -R0.reuse, RZ ;  /* 0x8000000009090210 */ /* 0x080fe40007ffe0ff */
[----:B------:R-:W-:-:S04]  /*06e0*/  @!P1 LOP3.LUT R9, RZ, R0, RZ, 0x33, !PT ;  /* 0x00000000ff099212 */ /* 0x000fc800078e33ff */
[----:B------:R-:W-:-:S04]  /*06f0*/  ISETP.NE.U32.AND P0, PT, R9, RZ, PT ;  /* 0x000000ff0900720c */ /* 0x000fc80003f05070 */
[----:B------:R-:W-:Y:S01]  /*0700*/  ISETP.NE.AND.EX P0, PT, RZ, RZ, PT, P0 ;  /* 0x000000ffff00720c */ /* 0x000fe20003f05300 */
[----:B------:R-:W-:-:S12]  /*0710*/  BRA `(.L_x_11) ;  /* 0x0000000000207947 */ /* 0x000fd80003800000 */
.L_x_10:
        /* <DEDUP_REMOVED lines=8> */
.L_x_11:
[----:B------:R-:W-:Y:S05]  /*07a0*/  BSYNC.RECONVERGENT B2 ;  /* 0x0000000000027941 */ /* 0x000fea0003800200 */
.L_x_9:
[----:B------:R-:W-:Y:S05]  /*07b0*/  @!P0 BRA `(.L_x_12) ;  /* 0xfffffff800f48947 */ /* 0x000fea000383ffff */
[----:B------:R-:W-:Y:S05]  /*07c0*/  BSYNC.RECONVERGENT B1 ;  /* 0x0000000000017941 */ /* 0x000fea0003800200 */
.L_x_5:
[----:B------:R-:W-:-:S04]  /*07d0*/  ISETP.GE.U32.AND P0, PT, R0, 0x2, PT ;  /* 0x000000020000780c */ /* 0x000fc80003f06070 */
[----:B------:R-:W-:-:S13]  /*07e0*/  ISETP.GE.U32.AND.EX P0, PT, R3, RZ, PT, P0 ;  /* 0x000000ff0300720c */ /* 0x000fda0003f06100 */
[----:B------:R-:W-:Y:S05]  /*07f0*/  @!P0 BRA `(.L_x_4) ;  /* 0x0000000400c08947 */ /* 0x000fea0003800000 */
[----:B------:R-:W-:-:S04]  /*0800*/  ISETP.GE.U32.AND P0, PT, R0, 0x4, PT ;  /* 0x000000040000780c */ /* 0x000fc80003f06070 */
[----:B------:R-:W-:-:S13]  /*0810*/  ISETP.GE.U32.AND.EX P0, PT, R3, RZ, PT, P0 ;  /* 0x000000ff0300720c */ /* 0x000fda0003f06100 */
[----:B------:R-:W-:Y:S05]  /*0820*/  @!P0 BRA `(.L_x_13) ;  /* 0x0000000400688947 */ /* 0x000fea0003800000 */
[----:B------:R-:W-:Y:S02]  /*0830*/  IMAD R11, R3, -0x55555555, RZ ;  /* 0xaaaaaaab030b7824 */ /* 0x000fe400078e02ff */
[----:B------:R-:W-:-:S04]  /*0840*/  IMAD.WIDE.U32 R8, R0, -0x55555555, RZ ;  /* 0xaaaaaaab00087825 */ /* 0x000fc800078e00ff */
[----:B------:R-:W-:Y:S01]  /*0850*/  IMAD R11, R0, -0x55555556, R11 ;  /* 0xaaaaaaaa000b7824 */ /* 0x000fe200078e020b */
[----:B------:R-:W-:-:S03]  /*0860*/  ISETP.GE.U32.AND P0, PT, R8, 0x55555556, PT ;  /* 0x555555560800780c */ /* 0x000fc60003f06070 */
[----:B------:R-:W-:-:S05]  /*0870*/  IMAD.IADD R8, R9, 0x1, R11 ;  /* 0x0000000109087824 */ /* 0x000fca00078e020b */
[----:B------:R-:W-:-:S13]  /*0880*/  ISETP.GE.U32.AND.EX P0, PT, R8, 0x55555555, PT, P0 ;  /* 0x555555550800780c */ /* 0x000fda0003f06100 */
[----:B------:R-:W-:Y:S05]  /*0890*/  @!P0 BRA `(.L_x_4) ;  /* 0x0000000400988947 */ /* 0x000fea0003800000 */
[----:B------:R-:W-:-:S04]  /*08a0*/  ISETP.GE.U32.AND P0, PT, R0, 0x19, PT ;  /* 0x000000190000780c */ /* 0x000fc80003f06070 */
[----:B------:R-:W-:-:S13]  /*08b0*/  ISETP.GE.U32.AND.EX P0, PT, R3, RZ, PT, P0 ;  /* 0x000000ff0300720c */ /* 0x000fda0003f06100 */
[----:B------:R-:W-:Y:S05]  /*08c0*/  @!P0 BRA `(.L_x_13) ;  /* 0x0000000400408947 */ /* 0x000fea0003800000 */
[----:B------:R-:W-:Y:S02]  /*08d0*/  HFMA2 R9, -RZ, RZ, 0, 2.98023223876953125e-07 ;  /* 0x00000005ff097431 */ /* 0x000fe400000001ff */
[----:B------:R-:W-:-:S07]  /*08e0*/  IMAD.MOV.U32 R8, RZ, RZ, RZ ;  /* 0x000000ffff087224 */ /* 0x000fce00078e00ff */
.L_x_20:
        /* <DEDUP_REMOVED lines=9> */
[----:B0-----:R-:W-:Y:S01]  /*0980*/  IMAD.MOV.U32 R10, RZ, RZ, RZ ;  /* 0x000000ffff0a7224 */ /* 0x001fe200078e00ff */
[----:B-1----:R-:W-:-:S05]  /*0990*/  IADD3 R6, PT, PT, RZ, -R11, RZ ;  /* 0x8000000bff067210 */ /* 0x002fca0007ffe0ff */
        /* <DEDUP_REMOVED lines=13> */
.L_x_15:
        /* <DEDUP_REMOVED lines=8> */
.L_x_16:
[----:B------:R-:W-:Y:S05]  /*0af0*/  BSYNC.RECONVERGENT B1 ;  /* 0x0000000000017941 */ /* 0x000fea0003800200 */
.L_x_14:
[----:B------:R-:W-:Y:S05]  /*0b00*/  @!P0 BRA `(.L_x_4) ;  /* 0x0000000000fc8947 */ /* 0x000fea0003800000 */
[----:B------:R-:W-:Y:S01]  /*0b10*/  IADD3 R19, P0, PT, R9, 0x2, RZ ;  /* 0x0000000209137810 */ /* 0x000fe20007f1e0ff */
[----:B------:R-:W-:Y:S03]  /*0b20*/  BSSY.RECONVERGENT B1, `(.L_x_17) ;  /* 0x0000020000017945 */ /* 0x000fe60003800200 */
[----:B------:R-:W-:-:S04]  /*0b30*/  IADD3.X R11, PT, PT, RZ, R8, RZ, P0, !PT ;  /* 0x00000008ff0b7210 */ /* 0x000fc800007fe4ff */
[----:B------:R-:W-:-:S04]  /*0b40*/  LOP3.LUT R4, R3, R11, RZ, 0xfc, !PT ;  /* 0x0000000b03047212 */ /* 0x000fc800078efcff */
        /* <DEDUP_REMOVED lines=22> */
.L_x_18:
[----:B------:R-:W-:Y:S01]  /*0cb0*/  IMAD.MOV.U32 R10, RZ, RZ, R19 ;  /* 0x000000ffff0a7224 */ /* 0x000fe200078e0013 */
[----:B------:R-:W-:Y:S01]  /*0cc0*/  MOV R20, R3 ;  /* 0x0000000300147202 */ /* 0x000fe20000000f00 */
[----:B------:R-:W-:Y:S01]  /*0cd0*/  IMAD.MOV.U32 R4, RZ, RZ, R0 ;  /* 0x000000ffff047224 */ /* 0x000fe200078e0000 */
[----:B------:R-:W-:-:S07]  /*0ce0*/  MOV R6, 0xd00 ;  /* 0x00000d0000067802 */ /* 0x000fce0000000f00 */
[----:B------:R-:W-:Y:S05]  /*0cf0*/  CALL.REL.NOINC `($__internal_1_$__cuda_sm20_rem_u64) ;  /* 0x0000000400b47944 */ /* 0x000fea0003c00000 */
[----:B------:R-:W-:-:S04]  /*0d00*/  ISETP.NE.U32.AND P0, PT, R4, RZ, PT ;  /* 0x000000ff0400720c */ /* 0x000fc80003f05070 */
[----:B------:R-:W-:-:S13]  /*0d10*/  ISETP.NE.AND.EX P0, PT, R16, RZ, PT, P0 ;  /* 0x000000ff1000720c */ /* 0x000fda0003f05300 */
.L_x_19:
[----:B------:R-:W-:Y:S05]  /*0d20*/  BSYNC.RECONVERGENT B1 ;  /* 0x0000000000017941 */ /* 0x000fea0003800200 */
.L_x_17:
[----:B------:R-:W-:Y:S05]  /*0d30*/  @!P0 BRA `(.L_x_4) ;  /* 0x0000000000708947 */ /* 0x000fea0003800000 */
[----:B------:R-:W-:-:S05]  /*0d40*/  IADD3 R9, P0, PT, R9, 0x6, RZ ;  /* 0x0000000609097810 */ /* 0x000fca0007f1e0ff */
[----:B------:R-:W-:Y:S02]  /*0d50*/  IMAD.X R8, RZ, RZ, R8, P0 ;  /* 0x000000ffff087224 */ /* 0x000fe400000e0608 */
[----:B------:R-:W-:-:S04]  /*0d60*/  IMAD.WIDE.U32 R10, R9, R9, RZ ;  /* 0x00000009090a7225 */ /* 0x000fc800078e00ff */
[----:B------:R-:W-:Y:S01]  /*0d70*/  IMAD R4, R8, R9, RZ ;  /* 0x0000000908047224 */ /* 0x000fe200078e02ff */
[----:B------:R-:W-:-:S03]  /*0d80*/  ISETP.GT.U32.AND P0, PT, R10, R0, PT ;  /* 0x000000000a00720c */ /* 0x000fc60003f04070 */
[----:B------:R-:W-:-:S04]  /*0d90*/  IMAD R17, R9, R8, R4 ;  /* 0x0000000809117224 */ /* 0x000fc800078e0204 */
[----:B------:R-:W-:-:S05]  /*0da0*/  IMAD.IADD R10, R11, 0x1, R17 ;  /* 0x000000010b0a7824 */ /* 0x000fca00078e0211 */
[----:B------:R-:W-:-:S13]  /*0db0*/  ISETP.GT.U32.AND.EX P0, PT, R10, R3, PT, P0 ;  /* 0x000000030a00720c */ /* 0x000fda0003f04100 */
[----:B------:R-:W-:Y:S05]  /*0dc0*/  @!P0 BRA `(.L_x_20) ;  /* 0xfffffff800c88947 */ /* 0x000fea000383ffff */
.L_x_13:
[----:B------:R-:W0:Y:S01]  /*0dd0*/  S2R R11, SR_LANEID ;  /* 0x00000000000b7919 */ /* 0x000e220000000000 */
[----:B------:R-:W-:Y:S01]  /*0de0*/  VOTEU.ANY UR6, UPT, PT ;  /* 0x0000000000067886 */ /* 0x000fe200038e0100 */
[----:B------:R-:W1:Y:S01]  /*0df0*/  LDC.64 R8, c[0x4][0x8] ;  /* 0x01000200ff087b82 */ /* 0x000e620000000a00 */
[----:B------:R-:W0:Y:S08]  /*0e00*/  FLO.U32 R4, UR6 ;  /* 0x0000000600047d00 */ /* 0x000e3000080e0000 */
[----:B------:R-:W1:Y:S01]  /*0e10*/  POPC R17, UR6 ;  /* 0x0000000600117d09 */ /* 0x000e620008000000 */
[----:B0-----:R-:W-:Y:S01]  /*0e20*/  ISETP.EQ.U32.AND P0, PT, R4, R11, PT ;  /* 0x0000000b0400720c */ /* 0x001fe20003f02070 */
[----:B------:R-:W0:Y:S01]  /*0e30*/  S2R R6, SR_LTMASK ;  /* 0x0000000000067919 */ /* 0x000e220000003900 */
[----:B------:R-:W2:Y:S11]  /*0e40*/  LDC.64 R10, c[0x4][RZ] ;  /* 0x01000000ff0a7b82 */ /* 0x000eb60000000a00 */
[----:B-1----:R1:W3:Y:S02]  /*0e50*/  @P0 ATOMG.E.ADD.STRONG.GPU PT, R9, desc[UR4][R8.64], R17 ;  /* 0x80000011080909a8 */ /* 0x0022e400081ef104 */
[----:B-1----:R-:W-:Y:S01]  /*0e60*/  IMAD.MOV.U32 R8, RZ, RZ, R0 ;  /* 0x000000ffff087224 */ /* 0x002fe200078e0000 */
[----:B0-----:R-:W-:-:S06]  /*0e70*/  LOP3.LUT R6, R6, UR6, RZ, 0xc0, !PT ;  /* 0x0000000606067c12 */ /* 0x001fcc000f8ec0ff */
[----:B------:R-:W0:Y:S01]  /*0e80*/  POPC R6, R6 ;  /* 0x0000000600067309 */ /* 0x000e220000000000 */
[----:B---3--:R1:W0:Y:S02]  /*0e90*/  SHFL.IDX PT, R15, R9, R4, 0x1f ;  /* 0x00001f04090f7589 */ /* 0x00822400000e0000 */
[----:B-1----:R-:W-:Y:S01]  /*0ea0*/  IMAD.MOV.U32 R9, RZ, RZ, R3 ;  /* 0x000000ffff097224 */ /* 0x002fe200078e0003 */
[----:B0-----:R-:W-:-:S05]  /*0eb0*/  IADD3 R15, PT, PT, R15, R6, RZ ;  /* 0x000000060f0f7210 */ /* 0x001fca0007ffe0ff */
[----:B--2---:R-:W-:-:S05]  /*0ec0*/  IMAD.WIDE R10, R15, 0x10, R10 ;  /* 0x000000100f0a7825 */ /* 0x004fca00078e020a */
[----:B------:R0:W-:Y:S04]  /*0ed0*/  STG.E.64 desc[UR4][R10.64], R8 ;  /* 0x000000080a007986 */ /* 0x0001e8000c101b04 */
[----:B------:R0:W-:Y:S04]  /*0ee0*/  STG.E desc[UR4][R10.64+0x8], R7 ;  /* 0x000008070a007986 */ /* 0x0001e8000c101904 */
[----:B------:R0:W5:Y:S02]  /*0ef0*/  LDG.E.64 R14, desc[UR4][R12.64] ;  /* 0x000000040c0e7981 */ /* 0x000164000c1e1b00 */
.L_x_4:
[----:B------:R-:W-:Y:S05]  /*0f00*/  BSYNC.RECONVERGENT B0 ;  /* 0x0000000000007941 */ /* 0x000fea0003800200 */
.L_x_3:
[----:B------:R-:W-:-:S04]  /*0f10*/  IADD3 R0, P0, PT, R0, 0x2, RZ ;  /* 0x0000000200007810 */ /* 0x000fc80007f1e0ff */
[----:B------:R-:W-:Y:S02]  /*0f20*/  IADD3.X R3, PT, PT, RZ, R3, RZ, P0, !PT ;  /* 0x00000003ff037210 */ /* 0x000fe400007fe4ff */
[----:B-----5:R-:W-:-:S04]  /*0f30*/  ISETP.GT.U32.AND P0, PT, R0, R14, PT ;  /* 0x0000000e0000720c */ /* 0x020fc80003f04070 */
[----:B------:R-:W-:-:S13]  /*0f40*/  ISETP.GT.U32.AND.EX P0, PT, R3, R15, PT, P0 ;  /* 0x0000000f0300720c */ /* 0x000fda0003f04100 */
[----:B------:R-:W-:Y:S05]  /*0f50*/  @!P0 BRA `(.L_x_21) ;  /* 0xfffffff000748947 */ /* 0x000fea000383ffff */
[----:B------:R-:W-:Y:S05]  /*0f60*/  EXIT ;  /* 0x000000000000794d */ /* 0x000fea0003800000 */
        .weak           $__internal_0_$__cuda_sm20_div_u64
        .type           $__internal_0_$__cuda_sm20_div_u64,@function
        .size           $__internal_0_$__cuda_sm20_div_u64,($__internal_1_$__cuda_sm20_rem_u64 - $__internal_0_$__cuda_sm20_div_u64)
$__internal_0_$__cuda_sm20_div_u64:
[----:B------:R-:W-:Y:S02]  /*0f70*/  IMAD.MOV.U32 R16, RZ, RZ, R0 ;  /* 0x000000ffff107224 */ /* 0x000fe400078e0000 */
[----:B------:R-:W-:-:S04]  /*0f80*/  IMAD.MOV.U32 R17, RZ, RZ, R3 ;  /* 0x000000ffff117224 */ /* 0x000fc800078e0003 */
[----:B------:R-:W0:Y:S08]  /*0f90*/  I2F.U64.RP R9, R16 ;  /* 0x0000001000097312 */ /* 0x000e300000309000 */
[----:B0-----:R-:W0:Y:S02]  /*0fa0*/  MUFU.RCP R9, R9 ;  /* 0x0000000900097308 */ /* 0x001e240000001000 */
[----:B0-----:R-:W-:-:S06]  /*0fb0*/  IADD3 R4, PT, PT, R9, 0x1ffffffe, RZ ;  /* 0x1ffffffe09047810 */ /* 0x001fcc0007ffe0ff */
[----:B------:R-:W0:Y:S02]  /*0fc0*/  F2I.U64.TRUNC R4, R4 ;  /* 0x0000000400047311 */ /* 0x000e24000020d800 */
[----:B0-----:R-:W-:-:S04]  /*0fd0*/  IMAD.WIDE.U32 R10, R4, R0, RZ ;  /* 0x00000000040a7225 */ /* 0x001fc800078e00ff */
[----:B------:R-:W-:Y:S01]  /*0fe0*/  IMAD R11, R4, R3, R11 ;  /* 0x00000003040b7224 */ /* 0x000fe200078e020b */
[----:B------:R-:W-:-:S03]  /*0ff0*/  IADD3 R19, P0, PT, RZ, -R10, RZ ;  /* 0x8000000aff137210 */ /* 0x000fc60007f1e0ff */
[----:B------:R-:W-:Y:S02]  /*1000*/  IMAD R11, R5, R0, R11 ;  /* 0x00000000050b7224 */ /* 0x000fe400078e020b */
[----:B------:R-:W-:-:S04]  /*1010*/  IMAD.HI.U32 R10, R4, R19, RZ ;  /* 0x00000013040a7227 */ /* 0x000fc800078e00ff */
[----:B------:R-:W-:Y:S02]  /*1020*/  IMAD.X R21, RZ, RZ, ~R11, P0 ;  /* 0x000000ffff157224 */ /* 0x000fe400000e0e0b */
[----:B------:R-:W-:Y:S02]  /*1030*/  IMAD.MOV.U32 R11, RZ, RZ, R4 ;  /* 0x000000ffff0b7224 */ /* 0x000fe400078e0004 */
[-C--:B------:R-:W-:Y:S02]  /*1040*/  IMAD R17, R5, R21.reuse, RZ ;  /* 0x0000001505117224 */ /* 0x080fe400078e02ff */
[----:B------:R-:W-:-:S04]  /*1050*/  IMAD.WIDE.U32 R10, P0, R4, R21, R10 ;  /* 0x00000015040a7225 */ /* 0x000fc8000780000a */
[----:B------:R-:W-:-:S04]  /*1060*/  IMAD.HI.U32 R9, R5, R21, RZ ;  /* 0x0000001505097227 */ /* 0x000fc800078e00ff */
[----:B------:R-:W-:Y:S01]  /*1070*/  IMAD.HI.U32 R10, P1, R5, R19, R10 ;  /* 0x00000013050a7227 */ /* 0x000fe2000782000a */
[----:B------:R-:W-:-:S04]  /*1080*/  IADD3.X R9, PT, PT, R9, R5, RZ, P0, !PT ;  /* 0x0000000509097210 */ /* 0x000fc800007fe4ff */
[----:B------:R-:W-:-:S04]  /*1090*/  IADD3 R11, P2, PT, R17, R10, RZ ;  /* 0x0000000a110b7210 */ /* 0x000fc80007f5e0ff */
[----:B------:R-:W-:Y:S01]  /*10a0*/  IADD3.X R9, PT, PT, RZ, RZ, R9, P2, P1 ;  /* 0x000000ffff097210 */ /* 0x000fe200017e2409 */
[----:B------:R-:W-:-:S04]  /*10b0*/  IMAD.WIDE.U32 R4, R11, R0, RZ ;  /* 0x000000000b047225 */ /* 0x000fc800078e00ff */
[----:B------:R-:W-:Y:S01]  /*10c0*/  IMAD R5, R11, R3, R5 ;  /* 0x000000030b057224 */ /* 0x000fe200078e0205 */
[----:B------:R-:W-:-:S03]  /*10d0*/  IADD3 R17, P0, PT, RZ, -R4, RZ ;  /* 0x80000004ff117210 */ /* 0x000fc60007f1e0ff */
[----:B------:R-:W-:Y:S02]  /*10e0*/  IMAD R5, R9, R0, R5 ;  /* 0x0000000009057224 */ /* 0x000fe400078e0205 */
[----:B------:R-:W-:-:S04]  /*10f0*/  IMAD.HI.U32 R10, R11, R17, RZ ;  /* 0x000000110b0a7227 */ /* 0x000fc800078e00ff */
[----:B------:R-:W-:Y:S02]  /*1100*/  IMAD.X R4, RZ, RZ, ~R5, P0 ;  /* 0x000000ffff047224 */ /* 0x000fe400000e0e05 */
[----:B------:R-:W-:Y:S02]  /*1110*/  HFMA2 R5, -RZ, RZ, 0, 0 ;  /* 0x00000000ff057431 */ /* 0x000fe400000001ff */
[----:B------:R-:W-:-:S04]  /*1120*/  IMAD.WIDE.U32 R10, P0, R11, R4, R10 ;  /* 0x000000040b0a7225 */ /* 0x000fc8000780000a */
[C---:B------:R-:W-:Y:S02]  /*1130*/  IMAD R16, R9.reuse, R4, RZ ;  /* 0x0000000409107224 */ /* 0x040fe400078e02ff */
[----:B------:R-:W-:-:S04]  /*1140*/  IMAD.HI.U32 R11, P1, R9, R17, R10 ;  /* 0x00000011090b7227 */ /* 0x000fc8000782000a */
[----:B------:R-:W-:Y:S01]  /*1150*/  IMAD.HI.U32 R4, R9, R4, RZ ;  /* 0x0000000409047227 */ /* 0x000fe200078e00ff */
[----:B------:R-:W-:-:S03]  /*1160*/  IADD3 R11, P2, PT, R16, R11, RZ ;  /* 0x0000000b100b7210 */ /* 0x000fc60007f5e0ff */
[----:B------:R-:W-:Y:S02]  /*1170*/  IMAD.X R9, R4, 0x1, R9, P0 ;  /* 0x0000000104097824 */ /* 0x000fe400000e0609 */
[----:B------:R-:W-:-:S03]  /*1180*/  IMAD.HI.U32 R4, R11, R6, RZ ;  /* 0x000000060b047227 */ /* 0x000fc600078e00ff */
[----:B------:R-:W-:Y:S01]  /*1190*/  IADD3.X R9, PT, PT, RZ, RZ, R9, P2, P1 ;  /* 0x000000ffff097210 */ /* 0x000fe200017e2409 */
[----:B------:R-:W-:-:S04]  /*11a0*/  IMAD.WIDE.U32 R4, R11, R8, R4 ;  /* 0x000000080b047225 */ /* 0x000fc800078e0004 */
[C---:B------:R-:W-:Y:S02]  /*11b0*/  IMAD R11, R9.reuse, R8, RZ ;  /* 0x00000008090b7224 */ /* 0x040fe400078e02ff */
[----:B------:R-:W-:-:S04]  /*11c0*/  IMAD.HI.U32 R4, P0, R9, R6, R4 ;  /* 0x0000000609047227 */ /* 0x000fc80007800004 */
[----:B------:R-:W-:Y:S01]  /*11d0*/  IMAD.HI.U32 R9, R9, R8, RZ ;  /* 0x0000000809097227 */ /* 0x000fe200078e00ff */
[----:B------:R-:W-:-:S03]  /*11e0*/  IADD3 R11, P1, PT, R11, R4, RZ ;  /* 0x000000040b0b7210 */ /* 0x000fc60007f3e0ff */
[----:B------:R-:W-:Y:S02]  /*11f0*/  IMAD.X R9, RZ, RZ, R9, P0 ;  /* 0x000000ffff097224 */ /* 0x000fe400000e0609 */
[----:B------:R-:W-:-:S04]  /*1200*/  IMAD.WIDE.U32 R4, R11, R0, RZ ;  /* 0x000000000b047225 */ /* 0x000fc800078e00ff */
[----:B------:R-:W-:Y:S01]  /*1210*/  IMAD.X R9, RZ, RZ, R9, P1 ;  /* 0x000000ffff097224 */ /* 0x000fe200008e0609 */
[----:B------:R-:W-:Y:S01]  /*1220*/  IADD3 R17, P1, PT, -R4, R6, RZ ;  /* 0x0000000604117210 */ /* 0x000fe20007f3e1ff */
[----:B------:R-:W-:-:S03]  /*1230*/  IMAD R5, R11, R3, R5 ;  /* 0x000000030b057224 */ /* 0x000fc600078e0205 */
[-C--:B------:R-:W-:Y:S01]  /*1240*/  ISETP.GE.U32.AND P0, PT, R17, R0.reuse, PT ;  /* 0x000000001100720c */ /* 0x080fe20003f06070 */
[----:B------:R-:W-:-:S05]  /*1250*/  IMAD R5, R9, R0, R5 ;  /* 0x0000000009057224 */ /* 0x000fca00078e0205 */
[----:B------:R-:W-:Y:S02]  /*1260*/  IADD3.X R10, PT, PT, ~R5, R8, RZ, P1, !PT ;  /* 0x00000008050a7210 */ /* 0x000fe40000ffe5ff */
[----:B------:R-:W-:Y:S02]  /*1270*/  IADD3 R5, P2, PT, -R0, R17, RZ ;  /* 0x0000001100057210 */ /* 0x000fe40007f5e1ff */
[----:B------:R-:W-:Y:S02]  /*1280*/  IADD3 R4, P1, PT, R11, 0x1, RZ ;  /* 0x000000010b047810 */ /* 0x000fe40007f3e0ff */
[C---:B------:R-:W-:Y:S01]  /*1290*/  ISETP.GE.U32.AND.EX P0, PT, R10.reuse, R3, PT, P0 ;  /* 0x000000030a00720c */ /* 0x040fe20003f06100 */
[----:B------:R-:W-:Y:S02]  /*12a0*/  IMAD.X R8, R10, 0x1, ~R3, P2 ;  /* 0x000000010a087824 */ /* 0x000fe400010e0e03 */
[----:B------:R-:W-:Y:S01]  /*12b0*/  IMAD.X R6, RZ, RZ, R9, P1 ;  /* 0x000000ffff067224 */ /* 0x000fe200008e0609 */
[----:B------:R-:W-:-:S02]  /*12c0*/  SEL R5, R5, R17, P0 ;  /* 0x0000001105057207 */ /* 0x000fc40000000000 */
[----:B------:R-:W-:Y:S02]  /*12d0*/  SEL R11, R4, R11, P0 ;  /* 0x0000000b040b7207 */ /* 0x000fe40000000000 */
[----:B------:R-:W-:Y:S02]  /*12e0*/  SEL R4, R8, R10, P0 ;  /* 0x0000000a08047207 */ /* 0x000fe40000000000 */
[----:B------:R-:W-:Y:S02]  /*12f0*/  SEL R9, R6, R9, P0 ;  /* 0x0000000906097207 */ /* 0x000fe40000000000 */
[----:B------:R-:W-:Y:S01]  /*1300*/  ISETP.GE.U32.AND P0, PT, R5, R0, PT ;  /* 0x000000000500720c */ /* 0x000fe20003f06070 */
[----:B------:R-:W-:Y:S01]  /*1310*/  IMAD.MOV.U32 R5, RZ, RZ, 0x0 ;  /* 0x00000000ff057424 */ /* 0x000fe200078e00ff */
[----:B------:R-:W-:Y:S02]  /*1320*/  IADD3 R6, P2, PT, R11, 0x1, RZ ;  /* 0x000000010b067810 */ /* 0x000fe40007f5e0ff */
[----:B------:R-:W-:-:S02]  /*1330*/  ISETP.NE.U32.AND P1, PT, R0, RZ, PT ;  /* 0x000000ff0000720c */ /* 0x000fc40003f25070 */
[----:B------:R-:W-:Y:S01]  /*1340*/  ISETP.GE.U32.AND.EX P0, PT, R4, R3, PT, P0 ;  /* 0x000000030400720c */ /* 0x000fe20003f06100 */
[----:B------:R-:W-:Y:S01]  /*1350*/  IMAD.MOV.U32 R4, RZ, RZ, R2 ;  /* 0x000000ffff047224 */ /* 0x000fe200078e0002 */
[----:B------:R-:W-:Y:S02]  /*1360*/  IADD3.X R8, PT, PT, RZ, R9, RZ, P2, !PT ;  /* 0x00000009ff087210 */ /* 0x000fe400017fe4ff */
[----:B------:R-:W-:Y:S02]  /*1370*/  ISETP.NE.AND.EX P1, PT, R3, RZ, PT, P1 ;  /* 0x000000ff0300720c */ /* 0x000fe40003f25310 */
[----:B------:R-:W-:Y:S02]  /*1380*/  SEL R6, R6, R11, P0 ;  /* 0x0000000b06067207 */ /* 0x000fe40000000000 */
[----:B------:R-:W-:Y:S02]  /*1390*/  SEL R8, R8, R9, P0 ;  /* 0x0000000908087207 */ /* 0x000fe40000000000 */
[----:B------:R-:W-:-:S02]  /*13a0*/  SEL R6, R6, 0xffffffff, P1 ;  /* 0xffffffff06067807 */ /* 0x000fc40000800000 */
[----:B------:R-:W-:Y:S01]  /*13b0*/  SEL R8, R8, 0xffffffff, P1 ;  /* 0xffffffff08087807 */ /* 0x000fe20000800000 */
[----:B------:R-:W-:Y:S06]  /*13c0*/  RET.REL.NODEC R4 `(_Z17findPrimesInRangePyS_y) ;  /* 0xffffffec040c7950 */ /* 0x000fec0003c3ffff */
        .weak           $__internal_1_$__cuda_sm20_rem_u64
        .type           $__internal_1_$__cuda_sm20_rem_u64,@function
        .size           $__internal_1_$__cuda_sm20_rem_u64,(.L_x_24 - $__internal_1_$__cuda_sm20_rem_u64)
$__internal_1_$__cuda_sm20_rem_u64:
        /* <DEDUP_REMOVED lines=23> */
[----:B------:R-:W-:Y:S01]  /*1540*/  IMAD.X R16, RZ, RZ, ~R17, P0 ;  /* 0x000000ffff107224 */ /* 0x000fe200000e0e11 */
[----:B------:R-:W-:-:S03]  /*1550*/  MOV R17, RZ ;  /* 0x000000ff00117202 */ /* 0x000fc60000000f00 */
        /* <DEDUP_REMOVED lines=22> */
[----:B------:R-:W-:-:S03]  /*16c0*/  ISETP.GE.U32.AND.EX P0, PT, R4, R11, PT, P0 ;  /* 0x0000000b0400720c */ /* 0x000fc60003f06100 */
[--C-:B------:R-:W-:Y:S01]  /*16d0*/  IMAD.X R18, R4, 0x1, ~R11.reuse, P1 ;  /* 0x0000000104127824 */ /* 0x100fe200008e0e0b */
[----:B------:R-:W-:Y:S02]  /*16e0*/  SEL R17, R17, R23, P0 ;  /* 0x0000001711117207 */ /* 0x000fe40000000000 */
[----:B------:R-:W-:Y:S02]  /*16f0*/  ISETP.NE.U32.AND P1, PT, R10, RZ, PT ;  /* 0x000000ff0a00720c */ /* 0x000fe40003f25070 */
[----:B------:R-:W-:Y:S02]  /*1700*/  SEL R18, R18, R4, P0 ;  /* 0x0000000412127207 */ /* 0x000fe40000000000 */
[----:B------:R-:W-:Y:S02]  /*1710*/  IADD3 R4, P2, PT, -R10, R17, RZ ;  /* 0x000000110a047210 */ /* 0x000fe40007f5e1ff */
[----:B------:R-:W-:Y:S02]  /*1720*/  ISETP.GE.U32.AND P0, PT, R17, R10, PT ;  /* 0x0000000a1100720c */ /* 0x000fe40003f06070 */
[----:B------:R-:W-:Y:S01]  /*1730*/  ISETP.NE.AND.EX P1, PT, R11, RZ, PT, P1 ;  /* 0x000000ff0b00720c */ /* 0x000fe20003f25310 */
[C---:B------:R-:W-:Y:S01]  /*1740*/  IMAD.X R16, R18.reuse, 0x1, ~R11, P2 ;  /* 0x0000000112107824 */ /* 0x040fe200010e0e0b */
[----:B------:R-:W-:Y:S01]  /*1750*/  ISETP.GE.U32.AND.EX P0, PT, R18, R11, PT, P0 ;  /* 0x0000000b1200720c */ /* 0x000fe20003f06100 */
[----:B------:R-:W-:Y:S01]  /*1760*/  IMAD.MOV.U32 R11, RZ, RZ, 0x0 ;  /* 0x00000000ff0b7424 */ /* 0x000fe200078e00ff */
[----:B------:R-:W-:-:S02]  /*1770*/  MOV R10, R6 ;  /* 0x00000006000a7202 */ /* 0x000fc40000000f00 */
[----:B------:R-:W-:Y:S02]  /*1780*/  SEL R4, R4, R17, P0 ;  /* 0x0000001104047207 */ /* 0x000fe40000000000 */
[----:B------:R-:W-:Y:S02]  /*1790*/  SEL R16, R16, R18, P0 ;  /* 0x0000001210107207 */ /* 0x000fe40000000000 */
[----:B------:R-:W-:Y:S02]  /*17a0*/  SEL R4, R4, 0xffffffff, P1 ;  /* 0xffffffff04047807 */ /* 0x000fe40000800000 */
[----:B------:R-:W-:Y:S01]  /*17b0*/  SEL R16, R16, 0xffffffff, P1 ;  /* 0xffffffff10107807 */ /* 0x000fe20000800000 */
[----:B------:R-:W-:Y:S06]  /*17c0*/  RET.REL.NODEC R10 `(_Z17findPrimesInRangePyS_y) ;  /* 0xffffffe80a0c7950 */ /* 0x000fec0003c3ffff */
.L_x_22:
[----:B------:R-:W-:-:S00]  /*17d0*/  BRA `(.L_x_22) ;  /* 0xfffffffc00fc7947 */ /* 0x000fc0000383ffff */
[----:B------:R-:W-:-:S00]  /*17e0*/  NOP ;  /* 0x0000000000007918 */ /* 0x000fc00000000000 */
        /* <DEDUP_REMOVED lines=9> */
.L_x_24:


//--------------------- .nv.shared.reserved.0     --------------------------
	.section	.nv.shared.reserved.0,"aw",@nobits
	.weak		__nv_reservedSMEM_offset_0_alias
	.size		__nv_reservedSMEM_offset_0_alias, 0, 64
	.other		__nv_reservedSMEM_offset_0_alias,@"STO_CUDA_RESERVED_SHARED STV_DEFAULT"
__nv_reservedSMEM_offset_0_alias:
	.zero		0
	.zero		64


//--------------------- .nv.global                --------------------------
	.section	.nv.global,"aw",@nobits
	.align	8
.nv.global:
	.type		d_primes,@object
	.size		d_primes,(d_primes_count - d_primes)
d_primes:
	.zero		480
	.type		d_primes_count,@object
	.size		d_primes_count,(.L_1 - d_primes_count)
d_primes_count:
	.zero		4
.L_1:


//--------------------- .nv.constant0._Z17findPrimesInRangePyS_y --------------------------
	.section	.nv.constant0._Z17findPrimesInRangePyS_y,"a",@progbits
	.sectionflags	@""
	.align	4
.nv.constant0._Z17findPrimesInRangePyS_y:
	.zero		920


//--------------------- SYMBOLS --------------------------

	.type		.nv.reservedSmem.offset0,@object
	.size		.nv.reservedSmem.offset0,0x4
